//
// Generated by NVIDIA NVVM Compiler
//
// Compiler Build ID: CL-36424714
// Cuda compilation tools, release 13.0, V13.0.88
// Based on NVVM 20.0.0
//

.version 9.0
.target sm_100
.address_size 64

	// .globl	_Z17matMulSummaKernelPdS_S_iii
// _ZZ17matMulSummaKernelPdS_S_iiiE6A_tile has been demoted
// _ZZ17matMulSummaKernelPdS_S_iiiE6B_tile has been demoted

.visible .entry _Z17matMulSummaKernelPdS_S_iii(
	.param .u64 .ptr .align 1 _Z17matMulSummaKernelPdS_S_iii_param_0,
	.param .u64 .ptr .align 1 _Z17matMulSummaKernelPdS_S_iii_param_1,
	.param .u64 .ptr .align 1 _Z17matMulSummaKernelPdS_S_iii_param_2,
	.param .u32 _Z17matMulSummaKernelPdS_S_iii_param_3,
	.param .u32 _Z17matMulSummaKernelPdS_S_iii_param_4,
	.param .u32 _Z17matMulSummaKernelPdS_S_iii_param_5
)
{
	.reg .pred 	%p<12>;
	.reg .b32 	%r<43>;
	.reg .b64 	%rd<13>;
	.reg .b64 	%fd<63>;
	// demoted variable
	.shared .align 8 .b8 _ZZ17matMulSummaKernelPdS_S_iiiE6A_tile[2048];
	// demoted variable
	.shared .align 8 .b8 _ZZ17matMulSummaKernelPdS_S_iiiE6B_tile[2048];
	ld.param.u64 	%rd3, [_Z17matMulSummaKernelPdS_S_iii_param_0];
	ld.param.u64 	%rd4, [_Z17matMulSummaKernelPdS_S_iii_param_1];
	ld.param.u64 	%rd5, [_Z17matMulSummaKernelPdS_S_iii_param_2];
	ld.param.u32 	%r24, [_Z17matMulSummaKernelPdS_S_iii_param_3];
	ld.param.u32 	%r25, [_Z17matMulSummaKernelPdS_S_iii_param_4];
	ld.param.u32 	%r26, [_Z17matMulSummaKernelPdS_S_iii_param_5];
	mov.u32 	%r27, %ctaid.y;
	shl.b32 	%r28, %r27, 4;
	mov.u32 	%r40, %tid.y;
	add.s32 	%r2, %r28, %r40;
	mov.u32 	%r29, %ctaid.x;
	shl.b32 	%r3, %r29, 4;
	mov.u32 	%r38, %tid.x;
	add.s32 	%r5, %r3, %r38;
	setp.lt.s32 	%p1, %r25, 1;
	mov.f64 	%fd62, 0d0000000000000000;
	@%p1 bra 	$L__BB0_7;
	add.s32 	%r30, %r25, 15;
	shr.u32 	%r31, %r30, 4;
	shl.b32 	%r32, %r40, 7;
	mov.u32 	%r33, _ZZ17matMulSummaKernelPdS_S_iiiE6A_tile;
	add.s32 	%r6, %r33, %r32;
	shl.b32 	%r34, %r38, 3;
	add.s32 	%r7, %r6, %r34;
	mov.u32 	%r35, _ZZ17matMulSummaKernelPdS_S_iiiE6B_tile;
	add.s32 	%r9, %r35, %r34;
	add.s32 	%r8, %r9, %r32;
	neg.s32 	%r42, %r31;
	mad.lo.s32 	%r36, %r40, %r26, %r38;
	add.s32 	%r41, %r36, %r3;
	shl.b32 	%r12, %r26, 4;
	mad.lo.s32 	%r39, %r25, %r2, %r38;
	cvta.to.global.u64 	%rd1, %rd3;
	cvta.to.global.u64 	%rd2, %rd4;
	mov.f64 	%fd62, 0d0000000000000000;
$L__BB0_2:
	setp.ge.s32 	%p2, %r2, %r24;
	setp.ge.u32 	%p3, %r38, %r25;
	mov.f64 	%fd60, 0d0000000000000000;
	or.pred  	%p4, %p2, %p3;
	@%p4 bra 	$L__BB0_4;
	mul.wide.u32 	%rd6, %r39, 8;
	add.s64 	%rd7, %rd1, %rd6;
	ld.global.f64 	%fd60, [%rd7];
$L__BB0_4:
	setp.ge.s32 	%p5, %r5, %r26;
	st.shared.f64 	[%r7], %fd60;
	setp.ge.u32 	%p6, %r40, %r25;
	mov.f64 	%fd61, 0d0000000000000000;
	or.pred  	%p7, %p5, %p6;
	@%p7 bra 	$L__BB0_6;
	mul.wide.u32 	%rd8, %r41, 8;
	add.s64 	%rd9, %rd2, %rd8;
	ld.global.f64 	%fd61, [%rd9];
$L__BB0_6:
	st.shared.f64 	[%r8], %fd61;
	bar.sync 	0;
	ld.shared.f64 	%fd12, [%r6];
	ld.shared.f64 	%fd13, [%r9];
	fma.rn.f64 	%fd14, %fd12, %fd13, %fd62;
	ld.shared.f64 	%fd15, [%r6+8];
	ld.shared.f64 	%fd16, [%r9+128];
	fma.rn.f64 	%fd17, %fd15, %fd16, %fd14;
	ld.shared.f64 	%fd18, [%r6+16];
	ld.shared.f64 	%fd19, [%r9+256];
	fma.rn.f64 	%fd20, %fd18, %fd19, %fd17;
	ld.shared.f64 	%fd21, [%r6+24];
	ld.shared.f64 	%fd22, [%r9+384];
	fma.rn.f64 	%fd23, %fd21, %fd22, %fd20;
	ld.shared.f64 	%fd24, [%r6+32];
	ld.shared.f64 	%fd25, [%r9+512];
	fma.rn.f64 	%fd26, %fd24, %fd25, %fd23;
	ld.shared.f64 	%fd27, [%r6+40];
	ld.shared.f64 	%fd28, [%r9+640];
	fma.rn.f64 	%fd29, %fd27, %fd28, %fd26;
	ld.shared.f64 	%fd30, [%r6+48];
	ld.shared.f64 	%fd31, [%r9+768];
	fma.rn.f64 	%fd32, %fd30, %fd31, %fd29;
	ld.shared.f64 	%fd33, [%r6+56];
	ld.shared.f64 	%fd34, [%r9+896];
	fma.rn.f64 	%fd35, %fd33, %fd34, %fd32;
	ld.shared.f64 	%fd36, [%r6+64];
	ld.shared.f64 	%fd37, [%r9+1024];
	fma.rn.f64 	%fd38, %fd36, %fd37, %fd35;
	ld.shared.f64 	%fd39, [%r6+72];
	ld.shared.f64 	%fd40, [%r9+1152];
	fma.rn.f64 	%fd41, %fd39, %fd40, %fd38;
	ld.shared.f64 	%fd42, [%r6+80];
	ld.shared.f64 	%fd43, [%r9+1280];
	fma.rn.f64 	%fd44, %fd42, %fd43, %fd41;
	ld.shared.f64 	%fd45, [%r6+88];
	ld.shared.f64 	%fd46, [%r9+1408];
	fma.rn.f64 	%fd47, %fd45, %fd46, %fd44;
	ld.shared.f64 	%fd48, [%r6+96];
	ld.shared.f64 	%fd49, [%r9+1536];
	fma.rn.f64 	%fd50, %fd48, %fd49, %fd47;
	ld.shared.f64 	%fd51, [%r6+104];
	ld.shared.f64 	%fd52, [%r9+1664];
	fma.rn.f64 	%fd53, %fd51, %fd52, %fd50;
	ld.shared.f64 	%fd54, [%r6+112];
	ld.shared.f64 	%fd55, [%r9+1792];
	fma.rn.f64 	%fd56, %fd54, %fd55, %fd53;
	ld.shared.f64 	%fd57, [%r6+120];
	ld.shared.f64 	%fd58, [%r9+1920];
	fma.rn.f64 	%fd62, %fd57, %fd58, %fd56;
	bar.sync 	0;
	add.s32 	%r42, %r42, 1;
	setp.ne.s32 	%p8, %r42, 0;
	add.s32 	%r41, %r41, %r12;
	add.s32 	%r40, %r40, 16;
	add.s32 	%r39, %r39, 16;
	add.s32 	%r38, %r38, 16;
	@%p8 bra 	$L__BB0_2;
$L__BB0_7:
	setp.ge.s32 	%p9, %r2, %r24;
	setp.ge.s32 	%p10, %r5, %r26;
	or.pred  	%p11, %p9, %p10;
	@%p11 bra 	$L__BB0_9;
	mad.lo.s32 	%r37, %r26, %r2, %r5;
	cvta.to.global.u64 	%rd10, %rd5;
	mul.wide.s32 	%rd11, %r37, 8;
	add.s64 	%rd12, %rd10, %rd11;
	st.global.f64 	[%rd12], %fd62;
$L__BB0_9:
	ret;

}


// ===== COMPILED SASS (sm_100) =====

	.target	sm_100

	.elftype	@"ET_EXEC"


//--------------------- .note.nv.tkinfo           --------------------------
	.section	.note.nv.tkinfo,"",@"SHT_NOTE"
	.sectionflags	@"SHF_NOTE_NV_TKINFO"
	.tkinfo
        /*0018*/ 	.word	0x00000002
        /*0030*/ 	.string	""
        /*0030*/ 	.string	"ptxas"
        /*0030*/ 	.string	"Cuda compilation tools, release 13.0, V13.0.88"
        /*0030*/ 	.string	"Build cuda_13.0.r13.0/compiler.36424714_0"
        /*0030*/ 	.string	"-arch sm_100 -m 64 "



//--------------------- .note.nv.cuinfo           --------------------------
	.section	.note.nv.cuinfo,"",@"SHT_NOTE"
	.sectionflags	@"SHF_NOTE_NV_CUINFO"
        /*0018*/ 	.short	0x0002
        /*001a*/ 	.short	0x0064
        /*001c*/ 	.short	0x0082
	.zero		2


//--------------------- .nv.info                  --------------------------
	.section	.nv.info,"",@"SHT_CUDA_INFO"
	.align	4


	//----- nvinfo : EIATTR_REGCOUNT
	.align		4
        /*0000*/ 	.byte	0x04, 0x2f
        /*0002*/ 	.short	(.L_1 - .L_0)
	.align		4
.L_0:
        /*0004*/ 	.word	index@(_Z17matMulSummaKernelPdS_S_iii)
        /*0008*/ 	.word	0x00000020


	//----- nvinfo : EIATTR_FRAME_SIZE
	.align		4
.L_1:
        /*000c*/ 	.byte	0x04, 0x11
        /*000e*/ 	.short	(.L_3 - .L_2)
	.align		4
.L_2:
        /*0010*/ 	.word	index@(_Z17matMulSummaKernelPdS_S_iii)
        /*0014*/ 	.word	0x00000000


	//----- nvinfo : EIATTR_MIN_STACK_SIZE
	.align		4
.L_3:
        /*0018*/ 	.byte	0x04, 0x12
        /*001a*/ 	.short	(.L_5 - .L_4)
	.align		4
.L_4:
        /*001c*/ 	.word	index@(_Z17matMulSummaKernelPdS_S_iii)
        /*0020*/ 	.word	0x00000000
.L_5:


//--------------------- .nv.compat                --------------------------
	.section	.nv.compat,"",@"SHT_CUDA_COMPAT_INFO"
	.align	4
        /*0000*/ 	.byte	0x02, 0x09, 0x00, 0x00, 0x02, 0x02, 0x01, 0x00, 0x02, 0x05, 0x05, 0x00, 0x03, 0x07, 0x01, 0x01
        /*0010*/ 	.byte	0x02, 0x03, 0x00, 0x00, 0x02, 0x06, 0x01, 0x00, 0x04, 0x0b, 0x08, 0x00, 0x01, 0x00, 0x00, 0x00
        /*0020*/ 	.byte	0x00, 0x00, 0x00, 0x00


//--------------------- .nv.info._Z17matMulSummaKernelPdS_S_iii --------------------------
	.section	.nv.info._Z17matMulSummaKernelPdS_S_iii,"",@"SHT_CUDA_INFO"
	.sectionflags	@""
	.align	4


	//----- nvinfo : EIATTR_CUDA_API_VERSION
	.align		4
        /*0000*/ 	.byte	0x04, 0x37
        /*0002*/ 	.short	(.L_7 - .L_6)
.L_6:
        /*0004*/ 	.word	0x00000082


	//----- nvinfo : EIATTR_KPARAM_INFO
	.align		4
.L_7:
        /*0008*/ 	.byte	0x04, 0x17
        /*000a*/ 	.short	(.L_9 - .L_8)
.L_8:
        /*000c*/ 	.word	0x00000000
        /*0010*/ 	.short	0x0005
        /*0012*/ 	.short	0x0020
        /*0014*/ 	.byte	0x00, 0xf0, 0x11, 0x00


	//----- nvinfo : EIATTR_KPARAM_INFO
	.align		4
.L_9:
        /*0018*/ 	.byte	0x04, 0x17
        /*001a*/ 	.short	(.L_11 - .L_10)
.L_10:
        /*001c*/ 	.word	0x00000000
        /*0020*/ 	.short	0x0004
        /*0022*/ 	.short	0x001c
        /*0024*/ 	.byte	0x00, 0xf0, 0x11, 0x00


	//----- nvinfo : EIATTR_KPARAM_INFO
	.align		4
.L_11:
        /*0028*/ 	.byte	0x04, 0x17
        /*002a*/ 	.short	(.L_13 - .L_12)
.L_12:
        /*002c*/ 	.word	0x00000000
        /*0030*/ 	.short	0x0003
        /*0032*/ 	.short	0x0018
        /*0034*/ 	.byte	0x00, 0xf0, 0x11, 0x00


	//----- nvinfo : EIATTR_KPARAM_INFO
	.align		4
.L_13:
        /*0038*/ 	.byte	0x04, 0x17
        /*003a*/ 	.short	(.L_15 - .L_14)
.L_14:
        /*003c*/ 	.word	0x00000000
        /*0040*/ 	.short	0x0002
        /*0042*/ 	.short	0x0010
        /*0044*/ 	.byte	0x00, 0xf5, 0x21, 0x00


	//----- nvinfo : EIATTR_KPARAM_INFO
	.align		4
.L_15:
        /*0048*/ 	.byte	0x04, 0x17
        /*004a*/ 	.short	(.L_17 - .L_16)
.L_16:
        /*004c*/ 	.word	0x00000000
        /*0050*/ 	.short	0x0001
        /*0052*/ 	.short	0x0008
        /*0054*/ 	.byte	0x00, 0xf5, 0x21, 0x00


	//----- nvinfo : EIATTR_KPARAM_INFO
	.align		4
.L_17:
        /*0058*/ 	.byte	0x04, 0x17
        /*005a*/ 	.short	(.L_19 - .L_18)
.L_18:
        /*005c*/ 	.word	0x00000000
        /*0060*/ 	.short	0x0000
        /*0062*/ 	.short	0x0000
        /*0064*/ 	.byte	0x00, 0xf5, 0x21, 0x00


	//----- nvinfo : EIATTR_SPARSE_MMA_MASK
	.align		4
.L_19:
        /*0068*/ 	.byte	0x03, 0x50
        /*006a*/ 	.short	0x0000


	//----- nvinfo : EIATTR_MAXREG_COUNT
	.align		4
        /*006c*/ 	.byte	0x03, 0x1b
        /*006e*/ 	.short	0x00ff


	//----- nvinfo : EIATTR_NUM_BARRIERS
	.align		4
        /*0070*/ 	.byte	0x02, 0x4c
        /*0072*/ 	.byte	0x01
	.zero		1


	//----- nvinfo : EIATTR_MERCURY_ISA_VERSION
	.align		4
        /*0074*/ 	.byte	0x03, 0x5f
        /*0076*/ 	.short	0x0101


	//----- nvinfo : EIATTR_VRC_CTA_INIT_COUNT
	.align		4
        /*0078*/ 	.byte	0x02, 0x4a
	.zero		1
	.zero		1


	//----- nvinfo : EIATTR_EXIT_INSTR_OFFSETS
	.align		4
        /*007c*/ 	.byte	0x04, 0x1c
        /*007e*/ 	.short	(.L_21 - .L_20)


	//   ....[0]....
.L_20:
        /*0080*/ 	.word	0x00000620


	//   ....[1]....
        /*0084*/ 	.word	0x00000670


	//----- nvinfo : EIATTR_CBANK_PARAM_SIZE
	.align		4
.L_21:
        /*0088*/ 	.byte	0x03, 0x19
        /*008a*/ 	.short	0x0024


	//----- nvinfo : EIATTR_PARAM_CBANK
	.align		4
        /*008c*/ 	.byte	0x04, 0x0a
        /*008e*/ 	.short	(.L_23 - .L_22)
	.align		4
.L_22:
        /*0090*/ 	.word	index@(.nv.constant0._Z17matMulSummaKernelPdS_S_iii)
        /*0094*/ 	.short	0x0380
        /*0096*/ 	.short	0x0024


	//----- nvinfo : EIATTR_SW_WAR
	.align		4
.L_23:
        /*0098*/ 	.byte	0x04, 0x36
        /*009a*/ 	.short	(.L_25 - .L_24)
.L_24:
        /*009c*/ 	.word	0x00000008
.L_25:


//--------------------- .nv.callgraph             --------------------------
	.section	.nv.callgraph,"",@"SHT_CUDA_CALLGRAPH"
	.align	4
	.sectionentsize	8
	.align		4
        /*0000*/ 	.word	0x00000000
	.align		4
        /*0004*/ 	.word	0xffffffff
	.align		4
        /*0008*/ 	.word	0x00000000
	.align		4
        /*000c*/ 	.word	0xfffffffe
	.align		4
        /*0010*/ 	.word	0x00000000
	.align		4
        /*0014*/ 	.word	0xfffffffd
	.align		4
        /*0018*/ 	.word	0x00000000
	.align		4
        /*001c*/ 	.word	0xfffffffc


//--------------------- .text._Z17matMulSummaKernelPdS_S_iii --------------------------
	.section	.text._Z17matMulSummaKernelPdS_S_iii,"ax",@progbits
	.align	128
        .global         _Z17matMulSummaKernelPdS_S_iii
        .type           _Z17matMulSummaKernelPdS_S_iii,@function
        .size           _Z17matMulSummaKernelPdS_S_iii,(.L_x_3 - _Z17matMulSummaKernelPdS_S_iii)
        .other          _Z17matMulSummaKernelPdS_S_iii,@"STO_CUDA_ENTRY STV_DEFAULT"
_Z17matMulSummaKernelPdS_S_iii:
.text._Z17matMulSummaKernelPdS_S_iii:
[----:B------:R-:W-:Y:S01]  /*0000*/  LDC R1, c[0x0][0x37c] ;  /* 0x0000df00ff017b82 */ /* 0x000fe20000000800 */
[----:B------:R-:W0:Y:S01]  /*0010*/  S2R R18, SR_CTAID.Y ;  /* 0x0000000000127919 */ /* 0x000e220000002600 */
[----:B------:R-:W1:Y:S01]  /*0020*/  LDCU UR10, c[0x0][0x39c] ;  /* 0x00007380ff0a77ac */ /* 0x000e620008000800 */
[----:B------:R-:W-:Y:S01]  /*0030*/  CS2R R10, SRZ ;  /* 0x00000000000a7805 */ /* 0x000fe2000001ff00 */
[----:B------:R-:W0:Y:S01]  /*0040*/  S2R R17, SR_TID.Y ;  /* 0x0000000000117919 */ /* 0x000e220000002200 */
[----:B------:R-:W2:Y:S01]  /*0050*/  LDCU UR14, c[0x0][0x3a0] ;  /* 0x00007400ff0e77ac */ /* 0x000ea20008000800 */
[----:B------:R-:W3:Y:S01]  /*0060*/  S2R R2, SR_CTAID.X ;  /* 0x0000000000027919 */ /* 0x000ee20000002500 */
[----:B------:R-:W4:Y:S01]  /*0070*/  LDCU.64 UR8, c[0x0][0x358] ;  /* 0x00006b00ff0877ac */ /* 0x000f220008000a00 */
[----:B------:R-:W3:Y:S01]  /*0080*/  S2R R16, SR_TID.X ;  /* 0x0000000000107919 */ /* 0x000ee20000002100 */
[----:B-1----:R-:W-:Y:S01]  /*0090*/  UISETP.GE.AND UP0, UPT, UR10, 0x1, UPT ;  /* 0x000000010a00788c */ /* 0x002fe2000bf06270 */
[----:B0-----:R-:W-:-:S02]  /*00a0*/  IMAD R18, R18, 0x10, R17 ;  /* 0x0000001012127824 */ /* 0x001fc400078e0211 */
[----:B---3--:R-:W-:-:S06]  /*00b0*/  IMAD R19, R2, 0x10, R16 ;  /* 0x0000001002137824 */ /* 0x008fcc00078e0210 */
[----:B--2-4-:R-:W-:Y:S05]  /*00c0*/  BRA.U !UP0, `(.L_x_0) ;  /* 0x0000000508487547 */ /* 0x014fea000b800000 */
[----:B------:R-:W0:Y:S01]  /*00d0*/  S2UR UR7, SR_CgaCtaId ;  /* 0x00000000000779c3 */ /* 0x000e220000008800 */
[----:B------:R-:W1:Y:S01]  /*00e0*/  LDCU UR11, c[0x0][0x3a0] ;  /* 0x00007400ff0b77ac */ /* 0x000e620008000800 */
[----:B------:R-:W-:Y:S01]  /*00f0*/  CS2R R10, SRZ ;  /* 0x00000000000a7805 */ /* 0x000fe2000001ff00 */
[----:B------:R-:W-:Y:S01]  /*0100*/  IMAD R6, R18, UR10, R16 ;  /* 0x0000000a12067c24 */ /* 0x000fe2000f8e0210 */
[----:B------:R-:W-:Y:S01]  /*0110*/  UMOV UR5, 0x400 ;  /* 0x0000040000057882 */ /* 0x000fe20000000000 */
[----:B------:R-:W-:-:S03]  /*0120*/  UIADD3 UR4, UPT, UPT, UR10, 0xf, URZ ;  /* 0x0000000f0a047890 */ /* 0x000fc6000fffe0ff */
[----:B------:R-:W2:Y:S01]  /*0130*/  LDC R0, c[0x0][0x3a0] ;  /* 0x0000e800ff007b82 */ /* 0x000ea20000000800 */
[----:B------:R-:W-:Y:S02]  /*0140*/  UIADD3 UR6, UPT, UPT, UR5, 0x800, URZ ;  /* 0x0000080005067890 */ /* 0x000fe4000fffe0ff */
[----:B------:R-:W-:Y:S01]  /*0150*/  USHF.R.U32.HI UR4, URZ, 0x4, UR4 ;  /* 0x00000004ff047899 */ /* 0x000fe20008011604 */
[----:B------:R-:W3:Y:S03]  /*0160*/  LDCU.64 UR12, c[0x0][0x398] ;  /* 0x00007300ff0c77ac */ /* 0x000ee60008000a00 */
[----:B------:R-:W-:Y:S01]  /*0170*/  UIADD3 UR4, UPT, UPT, -UR4, URZ, URZ ;  /* 0x000000ff04047290 */ /* 0x000fe2000fffe1ff */
[----:B-1----:R-:W-:-:S04]  /*0180*/  IMAD R7, R17, UR11, R16 ;  /* 0x0000000b11077c24 */ /* 0x002fc8000f8e0210 */
[----:B------:R-:W-:Y:S01]  /*0190*/  IMAD R7, R2, 0x10, R7 ;  /* 0x0000001002077824 */ /* 0x000fe200078e0207 */
[----:B0-----:R-:W-:Y:S02]  /*01a0*/  ULEA UR6, UR7, UR6, 0x18 ;  /* 0x0000000607067291 */ /* 0x001fe4000f8ec0ff */
[----:B------:R-:W-:-:S04]  /*01b0*/  ULEA UR5, UR7, UR5, 0x18 ;  /* 0x0000000507057291 */ /* 0x000fc8000f8ec0ff */
[----:B------:R-:W-:Y:S02]  /*01c0*/  LEA R3, R16, UR6, 0x3 ;  /* 0x0000000610037c11 */ /* 0x000fe4000f8e18ff */
[----:B------:R-:W-:-:S03]  /*01d0*/  LEA R5, R17, UR5, 0x7 ;  /* 0x0000000511057c11 */ /* 0x000fc6000f8e38ff */
[----:B------:R-:W-:Y:S01]  /*01e0*/  IMAD R2, R17, 0x80, R3 ;  /* 0x0000008011027824 */ /* 0x000fe200078e0203 */
[----:B---3--:R-:W-:-:S07]  /*01f0*/  LEA R4, R16, R5, 0x3 ;  /* 0x0000000510047211 */ /* 0x008fce00078e18ff */
.L_x_1:
[----:B------:R-:W-:Y:S02]  /*0200*/  ISETP.GE.U32.AND P1, PT, R16, UR13, PT ;  /* 0x0000000d10007c0c */ /* 0x000fe4000bf26070 */
[----:B------:R-:W-:Y:S02]  /*0210*/  CS2R R24, SRZ ;  /* 0x0000000000187805 */ /* 0x000fe4000001ff00 */
[----:B------:R-:W-:Y:S02]  /*0220*/  ISETP.GE.U32.AND P0, PT, R17, UR13, PT ;  /* 0x0000000d11007c0c */ /* 0x000fe4000bf06070 */
[----:B------:R-:W-:Y:S02]  /*0230*/  CS2R R26, SRZ ;  /* 0x00000000001a7805 */ /* 0x000fe4000001ff00 */
[----:B------:R-:W-:Y:S02]  /*0240*/  ISETP.GE.OR P1, PT, R18, UR12, P1 ;  /* 0x0000000c12007c0c */ /* 0x000fe40008f26670 */
[----:B--2---:R-:W-:-:S11]  /*0250*/  ISETP.GE.OR P0, PT, R19, R0, P0 ;  /* 0x000000001300720c */ /* 0x004fd60000706670 */
[----:B------:R-:W0:Y:S08]  /*0260*/  @!P1 LDC.64 R12, c[0x0][0x380] ;  /* 0x0000e000ff0c9b82 */ /* 0x000e300000000a00 */
[----:B------:R-:W1:Y:S01]  /*0270*/  @!P0 LDC.64 R8, c[0x0][0x388] ;  /* 0x0000e200ff088b82 */ /* 0x000e620000000a00 */
[----:B0-----:R-:W-:-:S05]  /*0280*/  @!P1 IMAD.WIDE.U32 R28, R6, 0x8, R12 ;  /* 0x00000008061c9825 */ /* 0x001fca00078e000c */
[----:B------:R-:W2:Y:S01]  /*0290*/  @!P1 LDG.E.64 R24, desc[UR8][R28.64] ;  /* 0x000000081c189981 */ /* 0x000ea2000c1e1b00 */
[----:B-1----:R-:W-:-:S05]  /*02a0*/  @!P0 IMAD.WIDE.U32 R20, R7, 0x8, R8 ;  /* 0x0000000807148825 */ /* 0x002fca00078e0008 */
[----:B------:R-:W3:Y:S04]  /*02b0*/  @!P0 LDG.E.64 R26, desc[UR8][R20.64] ;  /* 0x00000008141a8981 */ /* 0x000ee8000c1e1b00 */
[----:B--2---:R-:W-:Y:S04]  /*02c0*/  STS.64 [R4], R24 ;  /* 0x0000001804007388 */ /* 0x004fe80000000a00 */
[----:B---3--:R-:W-:Y:S01]  /*02d0*/  STS.64 [R2], R26 ;  /* 0x0000001a02007388 */ /* 0x008fe20000000a00 */
[----:B------:R-:W-:Y:S06]  /*02e0*/  BAR.SYNC.DEFER_BLOCKING 0x0 ;  /* 0x0000000000007b1d */ /* 0x000fec0000010000 */
[----:B------:R-:W-:Y:S04]  /*02f0*/  LDS.64 R8, [R3] ;  /* 0x0000000003087984 */ /* 0x000fe80000000a00 */
[----:B------:R-:W0:Y:S04]  /*0300*/  LDS.128 R12, [R5] ;  /* 0x00000000050c7984 */ /* 0x000e280000000c00 */
[----:B------:R-:W1:Y:S04]  /*0310*/  LDS.64 R20, [R3+0x80] ;  /* 0x0000800003147984 */ /* 0x000e680000000a00 */
[----:B------:R-:W-:Y:S04]  /*0320*/  LDS.64 R22, [R3+0x100] ;  /* 0x0001000003167984 */ /* 0x000fe80000000a00 */
[----:B------:R-:W-:Y:S01]  /*0330*/  LDS.64 R24, [R3+0x200] ;  /* 0x0002000003187984 */ /* 0x000fe20000000a00 */
[----:B0-----:R-:W-:-:S03]  /*0340*/  DFMA R12, R12, R8, R10 ;  /* 0x000000080c0c722b */ /* 0x001fc6000000000a */
[----:B------:R-:W0:Y:S05]  /*0350*/  LDS.128 R8, [R5+0x10] ;  /* 0x0000100005087984 */ /* 0x000e2a0000000c00 */
[----:B-1----:R-:W-:Y:S01]  /*0360*/  DFMA R14, R20, R14, R12 ;  /* 0x0000000e140e722b */ /* 0x002fe2000000000c */
[----:B------:R-:W1:Y:S07]  /*0370*/  LDS.64 R20, [R3+0x180] ;  /* 0x0001800003147984 */ /* 0x000e6e0000000a00 */
[----:B0-----:R-:W-:-:S02]  /*0380*/  DFMA R8, R8, R22, R14 ;  /* 0x000000160808722b */ /* 0x001fc4000000000e */
[----:B------:R-:W0:Y:S04]  /*0390*/  LDS.128 R12, [R5+0x20] ;  /* 0x00002000050c7984 */ /* 0x000e280000000c00 */
[----:B------:R-:W-:Y:S02]  /*03a0*/  LDS.64 R22, [R3+0x300] ;  /* 0x0003000003167984 */ /* 0x000fe40000000a00 */
[----:B-1----:R-:W-:Y:S02]  /*03b0*/  DFMA R10, R20, R10, R8 ;  /* 0x0000000a140a722b */ /* 0x002fe40000000008 */
[----:B------:R-:W1:Y:S06]  /*03c0*/  LDS.64 R20, [R3+0x280] ;  /* 0x0002800003147984 */ /* 0x000e6c0000000a00 */
        /* <DEDUP_REMOVED lines=17> */
[----:B------:R-:W2:Y:S02]  /*04e0*/  LDS.64 R22, [R3+0x680] ;  /* 0x0006800003167984 */ /* 0x000ea40000000a00 */
[----:B-1----:R-:W-:Y:S02]  /*04f0*/  DFMA R10, R20, R10, R8 ;  /* 0x0000000a140a722b */ /* 0x002fe40000000008 */
[----:B------:R-:W-:Y:S06]  /*0500*/  LDS.64 R20, [R3+0x700] ;  /* 0x0007000003147984 */ /* 0x000fec0000000a00 */
[----:B0-----:R-:W-:-:S02]  /*0510*/  DFMA R24, R12, R24, R10 ;  /* 0x000000180c18722b */ /* 0x001fc4000000000a */
[----:B------:R-:W0:Y:S04]  /*0520*/  LDS.128 R8, [R5+0x70] ;  /* 0x0000700005087984 */ /* 0x000e280000000c00 */
[----:B------:R-:W1:Y:S02]  /*0530*/  LDS.64 R12, [R3+0x780] ;  /* 0x00078000030c7984 */ /* 0x000e640000000a00 */
[----:B--2---:R-:W-:Y:S01]  /*0540*/  DFMA R14, R22, R14, R24 ;  /* 0x0000000e160e722b */ /* 0x004fe20000000018 */
[----:B------:R-:W-:-:S04]  /*0550*/  UIADD3 UR4, UPT, UPT, UR4, 0x1, URZ ;  /* 0x0000000104047890 */ /* 0x000fc8000fffe0ff */
[----:B------:R-:W-:Y:S01]  /*0560*/  UISETP.NE.AND UP0, UPT, UR4, URZ, UPT ;  /* 0x000000ff0400728c */ /* 0x000fe2000bf05270 */
[----:B------:R-:W-:Y:S01]  /*0570*/  VIADD R17, R17, 0x10 ;  /* 0x0000001011117836 */ /* 0x000fe20000000000 */
[----:B------:R-:W-:Y:S01]  /*0580*/  IADD3 R16, PT, PT, R16, 0x10, RZ ;  /* 0x0000001010107810 */ /* 0x000fe20007ffe0ff */
[----:B------:R-:W-:Y:S01]  /*0590*/  VIADD R6, R6, 0x10 ;  /* 0x0000001006067836 */ /* 0x000fe20000000000 */
[----:B------:R-:W-:Y:S01]  /*05a0*/  LEA R7, R0, R7, 0x4 ;  /* 0x0000000700077211 */ /* 0x000fe200078e20ff */
[----:B0-----:R-:W-:-:S08]  /*05b0*/  DFMA R8, R8, R20, R14 ;  /* 0x000000140808722b */ /* 0x001fd0000000000e */
[----:B-1----:R-:W-:Y:S01]  /*05c0*/  DFMA R10, R12, R10, R8 ;  /* 0x0000000a0c0a722b */ /* 0x002fe20000000008 */
[----:B------:R-:W-:Y:S06]  /*05d0*/  BAR.SYNC.DEFER_BLOCKING 0x0 ;  /* 0x0000000000007b1d */ /* 0x000fec0000010000 */
[----:B------:R-:W-:Y:S05]  /*05e0*/  BRA.U UP0, `(.L_x_1) ;  /* 0xfffffffd00047547 */ /* 0x000fea000b83ffff */
.L_x_0:
[----:B------:R-:W0:Y:S01]  /*05f0*/  LDCU UR4, c[0x0][0x398] ;  /* 0x00007300ff0477ac */ /* 0x000e220008000800 */
[----:B------:R-:W-:-:S04]  /*0600*/  ISETP.GE.AND P0, PT, R19, UR14, PT ;  /* 0x0000000e13007c0c */ /* 0x000fc8000bf06270 */
[----:B0-----:R-:W-:-:S13]  /*0610*/  ISETP.GE.OR P0, PT, R18, UR4, P0 ;  /* 0x0000000412007c0c */ /* 0x001fda0008706670 */
[----:B------:R-:W-:Y:S05]  /*0620*/  @P0 EXIT ;  /* 0x000000000000094d */ /* 0x000fea0003800000 */
[----:B------:R-:W0:Y:S01]  /*0630*/  LDC.64 R2, c[0x0][0x390] ;  /* 0x0000e400ff027b82 */ /* 0x000e220000000a00 */
[----:B------:R-:W-:-:S04]  /*0640*/  IMAD R19, R18, UR14, R19 ;  /* 0x0000000e12137c24 */ /* 0x000fc8000f8e0213 */
[----:B0-----:R-:W-:-:S05]  /*0650*/  IMAD.WIDE R2, R19, 0x8, R2 ;  /* 0x0000000813027825 */ /* 0x001fca00078e0202 */
[----:B------:R-:W-:Y:S01]  /*0660*/  STG.E.64 desc[UR8][R2.64], R10 ;  /* 0x0000000a02007986 */ /* 0x000fe2000c101b08 */
[----:B------:R-:W-:Y:S05]  /*0670*/  EXIT ;  /* 0x000000000000794d */ /* 0x000fea0003800000 */
.L_x_2:
[----:B------:R-:W-:-:S00]  /*0680*/  BRA `(.L_x_2) ;  /* 0xfffffffc00fc7947 */ /* 0x000fc0000383ffff */
[----:B------:R-:W-:-:S00]  /*0690*/  NOP ;  /* 0x0000000000007918 */ /* 0x000fc00000000000 */
        /* <DEDUP_REMOVED lines=14> */
.L_x_3:


//--------------------- .nv.shared._Z17matMulSummaKernelPdS_S_iii --------------------------
	.section	.nv.shared._Z17matMulSummaKernelPdS_S_iii,"aw",@nobits
	.sectionflags	@""
	.align	8
.nv.shared._Z17matMulSummaKernelPdS_S_iii:
	.zero		5120


//--------------------- .nv.shared.reserved.0     --------------------------
	.section	.nv.shared.reserved.0,"aw",@nobits
	.weak		__nv_reservedSMEM_offset_0_alias
	.size		__nv_reservedSMEM_offset_0_alias, 0, 64
	.other		__nv_reservedSMEM_offset_0_alias,@"STO_CUDA_RESERVED_SHARED STV_DEFAULT"
__nv_reservedSMEM_offset_0_alias:
	.zero		0
	.zero		64


//--------------------- .nv.constant0._Z17matMulSummaKernelPdS_S_iii --------------------------
	.section	.nv.constant0._Z17matMulSummaKernelPdS_S_iii,"a",@progbits
	.sectionflags	@""
	.align	4
.nv.constant0._Z17matMulSummaKernelPdS_S_iii:
	.zero		932


//--------------------- SYMBOLS --------------------------

	.type		.nv.reservedSmem.offset0,@object
	.size		.nv.reservedSmem.offset0,0x4
	.type		.nv.reservedSmem.cap,@object
	.size		.nv.reservedSmem.cap,0x4
